	.headerflags	@"EF_CUDA_TEXMODE_UNIFIED EF_CUDA_64BIT_ADDRESS EF_CUDA_ACCELERATORS EF_CUDA_SM90 EF_CUDA_VIRTUAL_SM(EF_CUDA_SM90)"
	.elftype	@"ET_EXEC"


//--------------------- .nv.info                  --------------------------
	.section	.nv.info,"",@"SHT_CUDA_INFO"
	.align	4


	//----- nvinfo : EIATTR_REGCOUNT
	.align		4
        /*0000*/ 	.byte	0x04, 0x2f
        /*0002*/ 	.short	(.L_3 - .L_2)
	.align		4
.L_2:
        /*0004*/ 	.word	index@(triton_poi_fused__native_batch_norm_legit_no_training_relu_13)
        /*0008*/ 	.word	0x00000020


	//----- nvinfo : EIATTR_MIN_STACK_SIZE
	.align		4
.L_3:
        /*000c*/ 	.byte	0x04, 0x12
        /*000e*/ 	.short	(.L_5 - .L_4)
	.align		4
.L_4:
        /*0010*/ 	.word	index@(triton_poi_fused__native_batch_norm_legit_no_training_relu_13)
        /*0014*/ 	.word	0x00000000


	//----- nvinfo : EIATTR_FRAME_SIZE
	.align		4
.L_5:
        /*0018*/ 	.byte	0x04, 0x11
        /*001a*/ 	.short	(.L_7 - .L_6)
	.align		4
.L_6:
        /*001c*/ 	.word	index@(triton_poi_fused__native_batch_norm_legit_no_training_relu_13)
        /*0020*/ 	.word	0x00000000


	//----- nvinfo : EIATTR_MIN_STACK_SIZE
	.align		4
.L_7:
        /*0024*/ 	.byte	0x04, 0x12
        /*0026*/ 	.short	(.L_9 - .L_8)
	.align		4
.L_8:
        /*0028*/ 	.word	index@(triton_poi_fused__native_batch_norm_legit_no_training_relu_13)
        /*002c*/ 	.word	0x00000000
.L_9:


//--------------------- .nv.info.triton_poi_fused__native_batch_norm_legit_no_training_relu_13 --------------------------
	.section	.nv.info.triton_poi_fused__native_batch_norm_legit_no_training_relu_13,"",@"SHT_CUDA_INFO"
	.sectionflags	@""
	.align	4


	//----- nvinfo : EIATTR_CUDA_API_VERSION
	.align		4
        /*0000*/ 	.byte	0x04, 0x37
        /*0002*/ 	.short	(.L_11 - .L_10)
.L_10:
        /*0004*/ 	.word	0x0000007c


	//----- nvinfo : EIATTR_KPARAM_INFO
	.align		4
.L_11:
        /*0008*/ 	.byte	0x04, 0x17
        /*000a*/ 	.short	(.L_13 - .L_12)
.L_12:
        /*000c*/ 	.word	0x00000000
        /*0010*/ 	.short	0x0006
        /*0012*/ 	.short	0x0030
        /*0014*/ 	.byte	0x00, 0xf0, 0x11, 0x00


	//----- nvinfo : EIATTR_KPARAM_INFO
	.align		4
.L_13:
        /*0018*/ 	.byte	0x04, 0x17
        /*001a*/ 	.short	(.L_15 - .L_14)
.L_14:
        /*001c*/ 	.word	0x00000000
        /*0020*/ 	.short	0x0005
        /*0022*/ 	.short	0x0028
        /*0024*/ 	.byte	0x00, 0xf4, 0x21, 0x00


	//----- nvinfo : EIATTR_KPARAM_INFO
	.align		4
.L_15:
        /*0028*/ 	.byte	0x04, 0x17
        /*002a*/ 	.short	(.L_17 - .L_16)
.L_16:
        /*002c*/ 	.word	0x00000000
        /*0030*/ 	.short	0x0004
        /*0032*/ 	.short	0x0020
        /*0034*/ 	.byte	0x00, 0xf4, 0x21, 0x00


	//----- nvinfo : EIATTR_KPARAM_INFO
	.align		4
.L_17:
        /*0038*/ 	.byte	0x04, 0x17
        /*003a*/ 	.short	(.L_19 - .L_18)
.L_18:
        /*003c*/ 	.word	0x00000000
        /*0040*/ 	.short	0x0003
        /*0042*/ 	.short	0x0018
        /*0044*/ 	.byte	0x00, 0xf4, 0x21, 0x00


	//----- nvinfo : EIATTR_KPARAM_INFO
	.align		4
.L_19:
        /*0048*/ 	.byte	0x04, 0x17
        /*004a*/ 	.short	(.L_21 - .L_20)
.L_20:
        /*004c*/ 	.word	0x00000000
        /*0050*/ 	.short	0x0002
        /*0052*/ 	.short	0x0010
        /*0054*/ 	.byte	0x00, 0xf4, 0x21, 0x00


	//----- nvinfo : EIATTR_KPARAM_INFO
	.align		4
.L_21:
        /*0058*/ 	.byte	0x04, 0x17
        /*005a*/ 	.short	(.L_23 - .L_22)
.L_22:
        /*005c*/ 	.word	0x00000000
        /*0060*/ 	.short	0x0001
        /*0062*/ 	.short	0x0008
        /*0064*/ 	.byte	0x00, 0xf4, 0x21, 0x00


	//----- nvinfo : EIATTR_KPARAM_INFO
	.align		4
.L_23:
        /*0068*/ 	.byte	0x04, 0x17
        /*006a*/ 	.short	(.L_25 - .L_24)
.L_24:
        /*006c*/ 	.word	0x00000000
        /*0070*/ 	.short	0x0000
        /*0072*/ 	.short	0x0000
        /*0074*/ 	.byte	0x00, 0xf4, 0x21, 0x00


	//----- nvinfo : EIATTR_SPARSE_MMA_MASK
	.align		4
.L_25:
        /*0078*/ 	.byte	0x03, 0x50
        /*007a*/ 	.short	0x0000


	//----- nvinfo : EIATTR_MAXREG_COUNT
	.align		4
        /*007c*/ 	.byte	0x03, 0x1b
        /*007e*/ 	.short	0x00ff


	//----- nvinfo : EIATTR_EXIT_INSTR_OFFSETS
	.align		4
        /*0080*/ 	.byte	0x04, 0x1c
        /*0082*/ 	.short	(.L_27 - .L_26)


	//   ....[0]....
.L_26:
        /*0084*/ 	.word	0x000006c0


	//----- nvinfo : EIATTR_REQNTID
	.align		4
.L_27:
        /*0088*/ 	.byte	0x04, 0x10
        /*008a*/ 	.short	(.L_29 - .L_28)
.L_28:
        /*008c*/ 	.word	0x00000080
        /*0090*/ 	.word	0x00000001
        /*0094*/ 	.word	0x00000001


	//----- nvinfo : EIATTR_CBANK_PARAM_SIZE
	.align		4
.L_29:
        /*0098*/ 	.byte	0x03, 0x19
        /*009a*/ 	.short	0x0034


	//----- nvinfo : EIATTR_PARAM_CBANK
	.align		4
        /*009c*/ 	.byte	0x04, 0x0a
        /*009e*/ 	.short	(.L_31 - .L_30)
	.align		4
.L_30:
        /*00a0*/ 	.word	index@(.nv.constant0.triton_poi_fused__native_batch_norm_legit_no_training_relu_13)
        /*00a4*/ 	.short	0x0210
        /*00a6*/ 	.short	0x0034


	//----- nvinfo : EIATTR_SW_WAR
	.align		4
.L_31:
        /*00a8*/ 	.byte	0x04, 0x36
        /*00aa*/ 	.short	(.L_33 - .L_32)
.L_32:
        /*00ac*/ 	.word	0x00000008
.L_33:


//--------------------- .nv.callgraph             --------------------------
	.section	.nv.callgraph,"",@"SHT_CUDA_CALLGRAPH"
	.align	4
	.sectionentsize	8
	.align		4
        /*0000*/ 	.word	0x00000000
	.align		4
        /*0004*/ 	.word	0xffffffff
	.align		4
        /*0008*/ 	.word	0x00000000
	.align		4
        /*000c*/ 	.word	0xfffffffe
	.align		4
        /*0010*/ 	.word	0x00000000
	.align		4
        /*0014*/ 	.word	0xfffffffd
	.align		4
        /*0018*/ 	.word	0x00000000
	.align		4
        /*001c*/ 	.word	0xfffffffc


//--------------------- .nv.constant4             --------------------------
	.section	.nv.constant4,"a",@progbits
	.align	8
	.align		8
.nv.constant4:
        /*0000*/ 	.dword	_$_str
	.align		8
        /*0008*/ 	.dword	_$_str_$_2


//--------------------- .text.triton_poi_fused__native_batch_norm_legit_no_training_relu_13 --------------------------
	.section	.text.triton_poi_fused__native_batch_norm_legit_no_training_relu_13,"ax",@progbits
	.align	128
        .global         triton_poi_fused__native_batch_norm_legit_no_training_relu_13
        .type           triton_poi_fused__native_batch_norm_legit_no_training_relu_13,@function
        .size           triton_poi_fused__native_batch_norm_legit_no_training_relu_13,(.L_x_1 - triton_poi_fused__native_batch_norm_legit_no_training_relu_13)
        .other          triton_poi_fused__native_batch_norm_legit_no_training_relu_13,@"STO_CUDA_ENTRY STV_DEFAULT"
triton_poi_fused__native_batch_norm_legit_no_training_relu_13:
.text.triton_poi_fused__native_batch_norm_legit_no_training_relu_13:
[----:B------:R-:W-:Y:S01]  /*0000*/  LDC R1, c[0x0][0x28] ;  /* 0x00000a00ff017b82 */ /* 0x000fe20000000800 */
[----:B------:R-:W1:Y:S01]  /*0010*/  S2R R0, SR_TID.X ;  /* 0x0000000000007919 */ /* 0x000e620000002100 */
[----:B------:R-:W-:-:S06]  /*0020*/  ULDC.64 UR4, c[0x0][0x208] ;  /* 0x0000820000047ab9 */ /* 0x000fcc0000000a00 */
[----:B------:R-:W2:Y:S01]  /*0030*/  LDC.64 R16, c[0x0][0x218] ;  /* 0x00008600ff107b82 */ /* 0x000ea20000000a00 */
[----:B------:R-:W3:Y:S07]  /*0040*/  S2R R3, SR_CTAID.X ;  /* 0x0000000000037919 */ /* 0x000eee0000002500 */
[----:B------:R-:W4:Y:S08]  /*0050*/  LDC.64 R14, c[0x0][0x210] ;  /* 0x00008400ff0e7b82 */ /* 0x000f300000000a00 */
[----:B------:R-:W5:Y:S01]  /*0060*/  LDC.64 R12, c[0x0][0x230] ;  /* 0x00008c00ff0c7b82 */ /* 0x000f620000000a00 */
[----:B-1----:R-:W-:-:S02]  /*0070*/  SHF.L.U32 R0, R0, 0x2, RZ ;  /* 0x0000000200007819 */ /* 0x002fc400000006ff */
[----:B---3--:R-:W-:Y:S02]  /*0080*/  SHF.R.S32.HI R5, RZ, 0x15, R3 ;  /* 0x00000015ff057819 */ /* 0x008fe40000011403 */
[----:B------:R-:W-:Y:S02]  /*0090*/  LOP3.LUT R0, R0, 0x1fc, RZ, 0xc0, !PT ;  /* 0x000001fc00007812 */ /* 0x000fe400078ec0ff */
[----:B------:R-:W-:Y:S02]  /*00a0*/  SGXT R5, R5, 0x1 ;  /* 0x000000010505781a */ /* 0x000fe40000000200 */
[----:B------:R-:W-:Y:S02]  /*00b0*/  LEA R18, R3, R0, 0xa ;  /* 0x0000000003127211 */ /* 0x000fe400078e50ff */
[----:B------:R-:W1:Y:S02]  /*00c0*/  LDC.64 R2, c[0x0][0x220] ;  /* 0x00008800ff027b82 */ /* 0x000e640000000a00 */
[----:B------:R-:W-:-:S04]  /*00d0*/  LEA.HI R5, R5, R18, RZ, 0x8 ;  /* 0x0000001205057211 */ /* 0x000fc800078f40ff */
[----:B------:R-:W-:Y:S02]  /*00e0*/  SHF.R.S32.HI R23, RZ, 0x8, R5 ;  /* 0x00000008ff177819 */ /* 0x000fe40000011405 */
[----:B------:R-:W-:Y:S02]  /*00f0*/  IADD3 R5, R5, 0x200, RZ ;  /* 0x0000020005057810 */ /* 0x000fe40007ffe0ff */
[----:B------:R-:W-:Y:S02]  /*0100*/  LEA.HI R0, R23, R23, RZ, 0x7 ;  /* 0x0000001717007211 */ /* 0x000fe400078f38ff */
[----:B------:R-:W-:Y:S02]  /*0110*/  SHF.R.S32.HI R5, RZ, 0x8, R5 ;  /* 0x00000008ff057819 */ /* 0x000fe40000011405 */
[----:B------:R-:W-:Y:S02]  /*0120*/  LOP3.LUT R0, R0, 0xffffff80, RZ, 0xc0, !PT ;  /* 0xffffff8000007812 */ /* 0x000fe400078ec0ff */
[----:B------:R-:W-:-:S02]  /*0130*/  LEA.HI R4, R5, R5, RZ, 0x7 ;  /* 0x0000000505047211 */ /* 0x000fc400078f38ff */
[----:B------:R-:W-:Y:S02]  /*0140*/  IADD3 R23, R23, -R0, RZ ;  /* 0x8000000017177210 */ /* 0x000fe40007ffe0ff */
[----:B------:R-:W-:-:S04]  /*0150*/  LOP3.LUT R4, R4, 0xffffff80, RZ, 0xc0, !PT ;  /* 0xffffff8004047812 */ /* 0x000fc800078ec0ff */
[----:B------:R-:W-:Y:S01]  /*0160*/  IADD3 R19, R5, -R4, RZ ;  /* 0x8000000405137210 */ /* 0x000fe20007ffe0ff */
[----:B-1----:R-:W-:-:S04]  /*0170*/  IMAD.WIDE R8, R23, 0x4, R2 ;  /* 0x0000000417087825 */ /* 0x002fc800078e0202 */
[----:B------:R-:W-:Y:S01]  /*0180*/  IMAD.WIDE R10, R19, 0x4, R2 ;  /* 0x00000004130a7825 */ /* 0x000fe200078e0202 */
[----:B------:R-:W3:Y:S01]  /*0190*/  LDG.E.EL R20, desc[UR4][R8.64] ;  /* 0x0000000408147981 */ /* 0x000ee2000c2e1900 */
[----:B------:R-:W1:Y:S03]  /*01a0*/  LDC.64 R2, c[0x0][0x228] ;  /* 0x00008a00ff027b82 */ /* 0x000e660000000a00 */
[----:B------:R-:W3:Y:S01]  /*01b0*/  LDG.E.EL R21, desc[UR4][R10.64] ;  /* 0x000000040a157981 */ /* 0x000ee2000c2e1900 */
[----:B--2---:R-:W-:-:S04]  /*01c0*/  IMAD.WIDE R26, R23, 0x4, R16 ;  /* 0x00000004171a7825 */ /* 0x004fc800078e0210 */
[----:B----4-:R-:W-:Y:S01]  /*01d0*/  IMAD.WIDE R14, R18, 0x4, R14 ;  /* 0x00000004120e7825 */ /* 0x010fe200078e020e */
[----:B------:R-:W2:Y:S04]  /*01e0*/  LDG.E.EL R0, desc[UR4][R26.64] ;  /* 0x000000041a007981 */ /* 0x000ea8000c2e1900 */
[----:B------:R-:W2:Y:S01]  /*01f0*/  LDG.E.128 R4, desc[UR4][R14.64] ;  /* 0x000000040e047981 */ /* 0x000ea2000c1e1d00 */
[----:B------:R-:W-:-:S03]  /*0200*/  IMAD.WIDE R16, R19, 0x4, R16 ;  /* 0x0000000413107825 */ /* 0x000fc600078e0210 */
[----:B------:R-:W4:Y:S04]  /*0210*/  LDG.E.128 R8, desc[UR4][R14.64+0x800] ;  /* 0x000800040e087981 */ /* 0x000f28000c1e1d00 */
[----:B------:R-:W4:Y:S01]  /*0220*/  LDG.E.EL R16, desc[UR4][R16.64] ;  /* 0x0000000410107981 */ /* 0x000f22000c2e1900 */
[----:B01----:R-:W-:-:S04]  /*0230*/  IMAD.WIDE R24, R23, 0x4, R2 ;  /* 0x0000000417187825 */ /* 0x003fc800078e0202 */
[----:B-----5:R-:W-:Y:S02]  /*0240*/  IMAD.WIDE R22, R23, 0x4, R12 ;  /* 0x0000000417167825 */ /* 0x020fe400078e020c */
[----:B------:R-:W5:Y:S04]  /*0250*/  LDG.E.EL R24, desc[UR4][R24.64] ;  /* 0x0000000418187981 */ /* 0x000f68000c2e1900 */
[----:B------:R-:W5:Y:S01]  /*0260*/  LDG.E.EL R23, desc[UR4][R22.64] ;  /* 0x0000000416177981 */ /* 0x000f62000c2e1900 */
[----:B------:R-:W-:-:S04]  /*0270*/  IMAD.WIDE R2, R19, 0x4, R2 ;  /* 0x0000000413027825 */ /* 0x000fc800078e0202 */
[----:B------:R-:W-:Y:S02]  /*0280*/  IMAD.WIDE R28, R19, 0x4, R12 ;  /* 0x00000004131c7825 */ /* 0x000fe400078e020c */
[----:B------:R0:W4:Y:S04]  /*0290*/  LDG.E.EL R12, desc[UR4][R2.64] ;  /* 0x00000004020c7981 */ /* 0x000128000c2e1900 */
[----:B------:R-:W4:Y:S01]  /*02a0*/  LDG.E.EL R13, desc[UR4][R28.64] ;  /* 0x000000041c0d7981 */ /* 0x000f22000c2e1900 */
[----:B0-----:R-:W-:Y:S01]  /*02b0*/  HFMA2.MMA R3, -RZ, RZ, 1.625, 0 ;  /* 0x3e800000ff037435 */ /* 0x001fe200000001ff */
[----:B---3--:R-:W-:-:S04]  /*02c0*/  FADD R20, R20, 9.9999997473787516356e-06 ;  /* 0x3727c5ac14147421 */ /* 0x008fc80000000000 */
[----:B------:R-:W0:Y:S01]  /*02d0*/  MUFU.SQRT R19, R20 ;  /* 0x0000001400137308 */ /* 0x000e220000002000 */
[----:B------:R-:W-:-:S07]  /*02e0*/  FADD R21, R21, 9.9999997473787516356e-06 ;  /* 0x3727c5ac15157421 */ /* 0x000fce0000000000 */
[----:B------:R-:W1:Y:S01]  /*02f0*/  MUFU.SQRT R25, R21 ;  /* 0x0000001500197308 */ /* 0x000e620000002000 */
[C---:B0-----:R-:W-:Y:S02]  /*0300*/  FSETP.GT.AND P0, PT, R19.reuse, 8.50705917302346158658e+37, PT ;  /* 0x7e8000001300780b */ /* 0x041fe40003f04000 */
[----:B------:R-:W-:Y:S02]  /*0310*/  FSETP.GEU.AND P2, PT, R19, 1.175494350822287508e-38, PT ;  /* 0x008000001300780b */ /* 0x000fe40003f4e000 */
[C---:B-1----:R-:W-:Y:S02]  /*0320*/  FSETP.GT.AND P1, PT, R25.reuse, 8.50705917302346158658e+37, PT ;  /* 0x7e8000001900780b */ /* 0x042fe40003f24000 */
[----:B------:R-:W-:-:S07]  /*0330*/  FSETP.GEU.AND P3, PT, R25, 1.175494350822287508e-38, PT ;  /* 0x008000001900780b */ /* 0x000fce0003f6e000 */
[----:B------:R-:W-:-:S04]  /*0340*/  @P0 FMUL R19, R19, 0.25 ;  /* 0x3e80000013130820 */ /* 0x000fc80000400000 */
[----:B------:R-:W-:Y:S01]  /*0350*/  @!P2 FMUL R19, R19, 16777216 ;  /* 0x4b8000001313a820 */ /* 0x000fe20000400000 */
[----:B------:R-:W-:-:S05]  /*0360*/  @P1 FMUL R25, R25, 0.25 ;  /* 0x3e80000019191820 */ /* 0x000fca0000400000 */
[----:B------:R-:W0:Y:S01]  /*0370*/  MUFU.RCP R19, R19 ;  /* 0x0000001300137308 */ /* 0x000e220000001000 */
[----:B------:R-:W-:Y:S01]  /*0380*/  @!P3 FMUL R25, R25, 16777216 ;  /* 0x4b8000001919b820 */ /* 0x000fe20000400000 */
[----:B------:R-:W-:-:S06]  /*0390*/  FSEL R2, R3, 1, P0 ;  /* 0x3f80000003027808 */ /* 0x000fcc0000000000 */
[----:B------:R-:W1:Y:S01]  /*03a0*/  MUFU.RCP R14, R25 ;  /* 0x00000019000e7308 */ /* 0x000e620000001000 */
[----:B------:R-:W-:Y:S01]  /*03b0*/  FSEL R3, R3, 1, P1 ;  /* 0x3f80000003037808 */ /* 0x000fe20000800000 */
[----:B------:R-:W-:Y:S01]  /*03c0*/  @!P2 FMUL R2, R2, 16777216 ;  /* 0x4b8000000202a820 */ /* 0x000fe20000400000 */
[----:B--2---:R-:W-:-:S03]  /*03d0*/  FADD R4, R4, -R0 ;  /* 0x8000000004047221 */ /* 0x004fc60000000000 */
[----:B------:R-:W-:Y:S01]  /*03e0*/  @!P3 FMUL R3, R3, 16777216 ;  /* 0x4b8000000303b820 */ /* 0x000fe20000400000 */
[----:B0-----:R-:W-:Y:S01]  /*03f0*/  FMUL R15, R19, R2 ;  /* 0x00000002130f7220 */ /* 0x001fe20000400000 */
[--C-:B------:R-:W-:Y:S01]  /*0400*/  FADD R20, R5, -R0.reuse ;  /* 0x8000000005147221 */ /* 0x100fe20000000000 */
[--C-:B------:R-:W-:Y:S01]  /*0410*/  FADD R6, R6, -R0.reuse ;  /* 0x8000000006067221 */ /* 0x100fe20000000000 */
[----:B------:R-:W-:Y:S01]  /*0420*/  FADD R0, R7, -R0 ;  /* 0x8000000007007221 */ /* 0x000fe20000000000 */
[C---:B------:R-:W-:Y:S01]  /*0430*/  FMUL R5, R15.reuse, R4 ;  /* 0x000000040f057220 */ /* 0x040fe20000400000 */
[C---:B------:R-:W-:Y:S01]  /*0440*/  FMUL R4, R15.reuse, R20 ;  /* 0x000000140f047220 */ /* 0x040fe20000400000 */
[----:B-1----:R-:W-:Y:S02]  /*0450*/  FMUL R14, R14, R3 ;  /* 0x000000030e0e7220 */ /* 0x002fe40000400000 */
[----:B------:R-:W0:Y:S01]  /*0460*/  LDC.64 R2, c[0x0][0x238] ;  /* 0x00008e00ff027b82 */ /* 0x000e220000000a00 */
[C---:B------:R-:W-:Y:S01]  /*0470*/  FMUL R20, R15.reuse, R6 ;  /* 0x000000060f147220 */ /* 0x040fe20000400000 */
[----:B------:R-:W-:Y:S01]  /*0480*/  FMUL R6, R15, R0 ;  /* 0x000000000f067220 */ /* 0x000fe20000400000 */
[--C-:B----4-:R-:W-:Y:S01]  /*0490*/  FADD R7, R8, -R16.reuse ;  /* 0x8000001008077221 */ /* 0x110fe20000000000 */
[--C-:B------:R-:W-:Y:S01]  /*04a0*/  FADD R9, R9, -R16.reuse ;  /* 0x8000001009097221 */ /* 0x100fe20000000000 */
[--C-:B------:R-:W-:Y:S01]  /*04b0*/  FADD R15, R10, -R16.reuse ;  /* 0x800000100a0f7221 */ /* 0x100fe20000000000 */
[C-C-:B-----5:R-:W-:Y:S01]  /*04c0*/  FFMA R0, R24.reuse, R5, R23.reuse ;  /* 0x0000000518007223 */ /* 0x160fe20000000017 */
[----:B------:R-:W-:Y:S01]  /*04d0*/  FADD R11, R11, -R16 ;  /* 0x800000100b0b7221 */ /* 0x000fe20000000000 */
[C-C-:B------:R-:W-:Y:S01]  /*04e0*/  FFMA R4, R24.reuse, R4, R23.reuse ;  /* 0x0000000418047223 */ /* 0x140fe20000000017 */
[C-C-:B------:R-:W-:Y:S01]  /*04f0*/  FFMA R5, R24.reuse, R20, R23.reuse ;  /* 0x0000001418057223 */ /* 0x140fe20000000017 */
[----:B------:R-:W-:Y:S01]  /*0500*/  FFMA R23, R24, R6, R23 ;  /* 0x0000000618177223 */ /* 0x000fe20000000017 */
[C---:B------:R-:W-:Y:S01]  /*0510*/  FMUL R7, R14.reuse, R7 ;  /* 0x000000070e077220 */ /* 0x040fe20000400000 */
[C---:B------:R-:W-:Y:S01]  /*0520*/  FMUL R8, R14.reuse, R9 ;  /* 0x000000090e087220 */ /* 0x040fe20000400000 */
[C---:B------:R-:W-:Y:S01]  /*0530*/  FMUL R6, R14.reuse, R15 ;  /* 0x0000000f0e067220 */ /* 0x040fe20000400000 */
[----:B------:R-:W-:Y:S01]  /*0540*/  FMUL R14, R14, R11 ;  /* 0x0000000b0e0e7220 */ /* 0x000fe20000400000 */
[C-C-:B------:R-:W-:Y:S01]  /*0550*/  FFMA R9, R12.reuse, R7, R13.reuse ;  /* 0x000000070c097223 */ /* 0x140fe2000000000d */
[C-C-:B------:R-:W-:Y:S01]  /*0560*/  FFMA R8, R12.reuse, R8, R13.reuse ;  /* 0x000000080c087223 */ /* 0x140fe2000000000d */
[C-C-:B------:R-:W-:Y:S01]  /*0570*/  FFMA R10, R12.reuse, R6, R13.reuse ;  /* 0x000000060c0a7223 */ /* 0x140fe2000000000d */
[----:B------:R-:W-:Y:S01]  /*0580*/  FFMA R14, R12, R14, R13 ;  /* 0x0000000e0c0e7223 */ /* 0x000fe2000000000d */
[----:B------:R-:W-:-:S02]  /*0590*/  FSETP.GEU.AND P6, PT, R23, RZ, PT ;  /* 0x000000ff1700720b */ /* 0x000fc40003fce000 */
[----:B------:R-:W-:Y:S02]  /*05a0*/  FSETP.GEU.AND P0, PT, R5, RZ, PT ;  /* 0x000000ff0500720b */ /* 0x000fe40003f0e000 */
[----:B------:R-:W-:Y:S02]  /*05b0*/  FSETP.GEU.AND P1, PT, R4, RZ, PT ;  /* 0x000000ff0400720b */ /* 0x000fe40003f2e000 */
[----:B------:R-:W-:Y:S02]  /*05c0*/  FSETP.GEU.AND P3, PT, R14, RZ, PT ;  /* 0x000000ff0e00720b */ /* 0x000fe40003f6e000 */
[----:B------:R-:W-:Y:S02]  /*05d0*/  SEL R7, R23, RZ, P6 ;  /* 0x000000ff17077207 */ /* 0x000fe40003000000 */
[----:B------:R-:W-:Y:S02]  /*05e0*/  FSETP.GEU.AND P2, PT, R0, RZ, PT ;  /* 0x000000ff0000720b */ /* 0x000fe40003f4e000 */
[----:B------:R-:W-:-:S02]  /*05f0*/  FSETP.GEU.AND P4, PT, R10, RZ, PT ;  /* 0x000000ff0a00720b */ /* 0x000fc40003f8e000 */
[----:B------:R-:W-:Y:S02]  /*0600*/  FSETP.GEU.AND P5, PT, R9, RZ, PT ;  /* 0x000000ff0900720b */ /* 0x000fe40003fae000 */
[----:B------:R-:W-:Y:S02]  /*0610*/  FSETP.GEU.AND P6, PT, R8, RZ, PT ;  /* 0x000000ff0800720b */ /* 0x000fe40003fce000 */
[----:B------:R-:W-:Y:S01]  /*0620*/  SEL R6, R5, RZ, P0 ;  /* 0x000000ff05067207 */ /* 0x000fe20000000000 */
[----:B0-----:R-:W-:Y:S01]  /*0630*/  IMAD.WIDE R2, R18, 0x4, R2 ;  /* 0x0000000412027825 */ /* 0x001fe200078e0202 */
[----:B------:R-:W-:Y:S02]  /*0640*/  SEL R5, R4, RZ, P1 ;  /* 0x000000ff04057207 */ /* 0x000fe40000800000 */
[----:B------:R-:W-:Y:S02]  /*0650*/  SEL R15, R14, RZ, P3 ;  /* 0x000000ff0e0f7207 */ /* 0x000fe40001800000 */
[----:B------:R-:W-:-:S02]  /*0660*/  SEL R4, R0, RZ, P2 ;  /* 0x000000ff00047207 */ /* 0x000fc40001000000 */
[----:B------:R-:W-:Y:S02]  /*0670*/  SEL R14, R10, RZ, P4 ;  /* 0x000000ff0a0e7207 */ /* 0x000fe40002000000 */
[----:B------:R-:W-:Y:S02]  /*0680*/  SEL R12, R9, RZ, P5 ;  /* 0x000000ff090c7207 */ /* 0x000fe40002800000 */
[----:B------:R-:W-:Y:S01]  /*0690*/  SEL R13, R8, RZ, P6 ;  /* 0x000000ff080d7207 */ /* 0x000fe20003000000 */
[----:B------:R-:W-:Y:S04]  /*06a0*/  STG.E.128 desc[UR4][R2.64], R4 ;  /* 0x0000000402007986 */ /* 0x000fe8000c101d04 */
[----:B------:R-:W-:Y:S01]  /*06b0*/  STG.E.128 desc[UR4][R2.64+0x800], R12 ;  /* 0x0008000c02007986 */ /* 0x000fe2000c101d04 */
[----:B------:R-:W-:Y:S05]  /*06c0*/  EXIT ;  /* 0x000000000000794d */ /* 0x000fea0003800000 */
.L_x_0:
[----:B------:R-:W-:-:S00]  /*06d0*/  BRA `(.L_x_0) ;  /* 0xfffffffc00fc7947 */ /* 0x000fc0000383ffff */
[----:B------:R-:W-:-:S00]  /*06e0*/  NOP ;  /* 0x0000000000007918 */ /* 0x000fc00000000000 */
        /* <DEDUP_REMOVED lines=9> */
.L_x_1:


//--------------------- .nv.global.init           --------------------------
	.section	.nv.global.init,"aw",@progbits
.nv.global.init:
	.type		_$_str,@object
	.size		_$_str,(_$_str_$_2 - _$_str)
_$_str:
        /*0000*/ 	.byte	0x5f, 0x5f, 0x43, 0x55, 0x44, 0x41, 0x5f, 0x46, 0x54, 0x5a, 0x00
	.type		_$_str_$_2,@object
	.size		_$_str_$_2,(.L_1 - _$_str_$_2)
_$_str_$_2:
        /*000b*/ 	.byte	0x5f, 0x5f, 0x43, 0x55, 0x44, 0x41, 0x5f, 0x50, 0x52, 0x45, 0x43, 0x5f, 0x53, 0x51, 0x52, 0x54
        /*001b*/ 	.byte	0x00
.L_1:


//--------------------- .nv.constant0.triton_poi_fused__native_batch_norm_legit_no_training_relu_13 --------------------------
	.section	.nv.constant0.triton_poi_fused__native_batch_norm_legit_no_training_relu_13,"a",@progbits
	.sectionflags	@""
	.align	4
.nv.constant0.triton_poi_fused__native_batch_norm_legit_no_training_relu_13:
	.zero		580
